	.headerflags	@"EF_CUDA_TEXMODE_UNIFIED EF_CUDA_64BIT_ADDRESS EF_CUDA_ACCELERATORS EF_CUDA_SM90 EF_CUDA_VIRTUAL_SM(EF_CUDA_SM90)"
	.elftype	@"ET_EXEC"


//--------------------- .nv.info                  --------------------------
	.section	.nv.info,"",@"SHT_CUDA_INFO"
	.align	4


	//----- nvinfo : EIATTR_REGCOUNT
	.align		4
        /*0000*/ 	.byte	0x04, 0x2f
        /*0002*/ 	.short	(.L_1 - .L_0)
	.align		4
.L_0:
        /*0004*/ 	.word	index@(triton_)
        /*0008*/ 	.word	0x00000016


	//----- nvinfo : EIATTR_MIN_STACK_SIZE
	.align		4
.L_1:
        /*000c*/ 	.byte	0x04, 0x12
        /*000e*/ 	.short	(.L_3 - .L_2)
	.align		4
.L_2:
        /*0010*/ 	.word	index@(triton_)
        /*0014*/ 	.word	0x00000000


	//----- nvinfo : EIATTR_FRAME_SIZE
	.align		4
.L_3:
        /*0018*/ 	.byte	0x04, 0x11
        /*001a*/ 	.short	(.L_5 - .L_4)
	.align		4
.L_4:
        /*001c*/ 	.word	index@(triton_)
        /*0020*/ 	.word	0x00000000


	//----- nvinfo : EIATTR_MIN_STACK_SIZE
	.align		4
.L_5:
        /*0024*/ 	.byte	0x04, 0x12
        /*0026*/ 	.short	(.L_7 - .L_6)
	.align		4
.L_6:
        /*0028*/ 	.word	index@(triton_)
        /*002c*/ 	.word	0x00000000
.L_7:


//--------------------- .nv.info.triton_          --------------------------
	.section	.nv.info.triton_,"",@"SHT_CUDA_INFO"
	.sectionflags	@""
	.align	4


	//----- nvinfo : EIATTR_CUDA_API_VERSION
	.align		4
        /*0000*/ 	.byte	0x04, 0x37
        /*0002*/ 	.short	(.L_9 - .L_8)
.L_8:
        /*0004*/ 	.word	0x0000007c


	//----- nvinfo : EIATTR_KPARAM_INFO
	.align		4
.L_9:
        /*0008*/ 	.byte	0x04, 0x17
        /*000a*/ 	.short	(.L_11 - .L_10)
.L_10:
        /*000c*/ 	.word	0x00000000
        /*0010*/ 	.short	0x0004
        /*0012*/ 	.short	0x001c
        /*0014*/ 	.byte	0x00, 0xf0, 0x11, 0x00


	//----- nvinfo : EIATTR_KPARAM_INFO
	.align		4
.L_11:
        /*0018*/ 	.byte	0x04, 0x17
        /*001a*/ 	.short	(.L_13 - .L_12)
.L_12:
        /*001c*/ 	.word	0x00000000
        /*0020*/ 	.short	0x0003
        /*0022*/ 	.short	0x0018
        /*0024*/ 	.byte	0x00, 0xf0, 0x11, 0x00


	//----- nvinfo : EIATTR_KPARAM_INFO
	.align		4
.L_13:
        /*0028*/ 	.byte	0x04, 0x17
        /*002a*/ 	.short	(.L_15 - .L_14)
.L_14:
        /*002c*/ 	.word	0x00000000
        /*0030*/ 	.short	0x0002
        /*0032*/ 	.short	0x0010
        /*0034*/ 	.byte	0x00, 0xf0, 0x21, 0x00


	//----- nvinfo : EIATTR_KPARAM_INFO
	.align		4
.L_15:
        /*0038*/ 	.byte	0x04, 0x17
        /*003a*/ 	.short	(.L_17 - .L_16)
.L_16:
        /*003c*/ 	.word	0x00000000
        /*0040*/ 	.short	0x0001
        /*0042*/ 	.short	0x0008
        /*0044*/ 	.byte	0x00, 0xf0, 0x21, 0x00


	//----- nvinfo : EIATTR_KPARAM_INFO
	.align		4
.L_17:
        /*0048*/ 	.byte	0x04, 0x17
        /*004a*/ 	.short	(.L_19 - .L_18)
.L_18:
        /*004c*/ 	.word	0x00000000
        /*0050*/ 	.short	0x0000
        /*0052*/ 	.short	0x0000
        /*0054*/ 	.byte	0x00, 0xf0, 0x21, 0x00


	//----- nvinfo : EIATTR_SPARSE_MMA_MASK
	.align		4
.L_19:
        /*0058*/ 	.byte	0x03, 0x50
        /*005a*/ 	.short	0x0000


	//----- nvinfo : EIATTR_MAXREG_COUNT
	.align		4
        /*005c*/ 	.byte	0x03, 0x1b
        /*005e*/ 	.short	0x00ff


	//----- nvinfo : EIATTR_EXIT_INSTR_OFFSETS
	.align		4
        /*0060*/ 	.byte	0x04, 0x1c
        /*0062*/ 	.short	(.L_21 - .L_20)


	//   ....[0]....
.L_20:
        /*0064*/ 	.word	0x00000420


	//   ....[1]....
        /*0068*/ 	.word	0x00000440


	//----- nvinfo : EIATTR_MAX_THREADS
	.align		4
.L_21:
        /*006c*/ 	.byte	0x04, 0x05
        /*006e*/ 	.short	(.L_23 - .L_22)
.L_22:
        /*0070*/ 	.word	0x00000080
        /*0074*/ 	.word	0x00000001
        /*0078*/ 	.word	0x00000001


	//----- nvinfo : EIATTR_CBANK_PARAM_SIZE
	.align		4
.L_23:
        /*007c*/ 	.byte	0x03, 0x19
        /*007e*/ 	.short	0x0020


	//----- nvinfo : EIATTR_PARAM_CBANK
	.align		4
        /*0080*/ 	.byte	0x04, 0x0a
        /*0082*/ 	.short	(.L_25 - .L_24)
	.align		4
.L_24:
        /*0084*/ 	.word	index@(.nv.constant0.triton_)
        /*0088*/ 	.short	0x0210
        /*008a*/ 	.short	0x0020


	//----- nvinfo : EIATTR_SW_WAR
	.align		4
.L_25:
        /*008c*/ 	.byte	0x04, 0x36
        /*008e*/ 	.short	(.L_27 - .L_26)
.L_26:
        /*0090*/ 	.word	0x00000008
.L_27:


//--------------------- .nv.callgraph             --------------------------
	.section	.nv.callgraph,"",@"SHT_CUDA_CALLGRAPH"
	.align	4
	.sectionentsize	8
	.align		4
        /*0000*/ 	.word	0x00000000
	.align		4
        /*0004*/ 	.word	0xffffffff
	.align		4
        /*0008*/ 	.word	0x00000000
	.align		4
        /*000c*/ 	.word	0xfffffffe
	.align		4
        /*0010*/ 	.word	0x00000000
	.align		4
        /*0014*/ 	.word	0xfffffffd
	.align		4
        /*0018*/ 	.word	0x00000000
	.align		4
        /*001c*/ 	.word	0xfffffffc


//--------------------- .text.triton_             --------------------------
	.section	.text.triton_,"ax",@progbits
	.align	128
        .global         triton_
        .type           triton_,@function
        .size           triton_,(.L_x_1 - triton_)
        .other          triton_,@"STO_CUDA_ENTRY STV_DEFAULT"
triton_:
.text.triton_:
[----:B------:R-:W0:Y:S02]  /*0000*/  LDC R1, c[0x0][0x28] ;  /* 0x00000a00ff017b82 */ /* 0x000e240000000800 */
[----:B------:R-:W1:Y:S01]  /*0010*/  S2R R0, SR_TID.X ;  /* 0x0000000000007919 */ /* 0x000e620000002100 */
[----:B------:R-:W2:Y:S01]  /*0020*/  LDC.64 R14, c[0x0][0x218] ;  /* 0x00008600ff0e7b82 */ /* 0x000ea20000000a00 */
[----:B------:R-:W-:Y:S01]  /*0030*/  ULDC.64 UR4, c[0x0][0x228] ;  /* 0x00008a0000047ab9 */ /* 0x000fe20000000a00 */
[----:B------:R-:W-:Y:S01]  /*0040*/  CS2R R6, SRZ ;  /* 0x0000000000067805 */ /* 0x000fe2000001ff00 */
[----:B------:R-:W3:Y:S01]  /*0050*/  S2R R3, SR_CTAID.X ;  /* 0x0000000000037919 */ /* 0x000ee20000002500 */
[----:B------:R-:W-:Y:S02]  /*0060*/  CS2R R8, SRZ ;  /* 0x0000000000087805 */ /* 0x000fe4000001ff00 */
[----:B------:R-:W-:Y:S02]  /*0070*/  CS2R R10, SRZ ;  /* 0x00000000000a7805 */ /* 0x000fe4000001ff00 */
[----:B------:R-:W4:Y:S01]  /*0080*/  LDC.64 R12, c[0x0][0x210] ;  /* 0x00008400ff0c7b82 */ /* 0x000f220000000a00 */
[----:B-1----:R-:W-:-:S05]  /*0090*/  IMAD.SHL.U32 R0, R0, 0x8, RZ ;  /* 0x0000000800007824 */ /* 0x002fca00078e00ff */
[----:B------:R-:W-:-:S05]  /*00a0*/  LOP3.LUT R0, R0, 0x3f8, RZ, 0xc0, !PT ;  /* 0x000003f800007812 */ /* 0x000fca00078ec0ff */
[----:B---3--:R-:W-:-:S04]  /*00b0*/  IMAD R0, R3, 0x400, R0 ;  /* 0x0000040003007824 */ /* 0x008fc800078e0200 */
[C---:B------:R-:W-:Y:S01]  /*00c0*/  IMAD.HI R2, R0.reuse, 0x2aaaaaab, RZ ;  /* 0x2aaaaaab00027827 */ /* 0x040fe200078e02ff */
[----:B------:R-:W-:-:S03]  /*00d0*/  ISETP.GE.AND P2, PT, R0, UR5, PT ;  /* 0x0000000500007c0c */ /* 0x000fc6000bf46270 */
[----:B----4-:R-:W-:Y:S01]  /*00e0*/  IMAD.WIDE R12, R0, 0x2, R12 ;  /* 0x00000002000c7825 */ /* 0x010fe200078e020c */
[----:B------:R-:W-:-:S04]  /*00f0*/  SHF.R.U32.HI R3, RZ, 0x1f, R2 ;  /* 0x0000001fff037819 */ /* 0x000fc80000011602 */
[----:B------:R-:W-:-:S04]  /*0100*/  LEA.HI.SX32 R3, R2, R3, 0x17 ;  /* 0x0000000302037211 */ /* 0x000fc800078fbaff */
[C---:B------:R-:W-:Y:S01]  /*0110*/  ISETP.GE.AND P3, PT, R3.reuse, UR4, PT ;  /* 0x0000000403007c0c */ /* 0x040fe2000bf66270 */
[C---:B------:R-:W-:Y:S01]  /*0120*/  VIADD R5, R3.reuse, -UR4 ;  /* 0x8000000403057c36 */ /* 0x040fe20008000000 */
[C---:B------:R-:W-:Y:S01]  /*0130*/  ISETP.GE.AND P1, PT, R3.reuse, UR4, !P2 ;  /* 0x0000000403007c0c */ /* 0x040fe2000d726270 */
[----:B------:R-:W-:Y:S01]  /*0140*/  IMAD R2, R3, -0xc00, R0 ;  /* 0xfffff40003027824 */ /* 0x000fe200078e0200 */
[----:B------:R-:W-:Y:S01]  /*0150*/  ISETP.LT.AND P0, PT, R0, UR5, !P3 ;  /* 0x0000000500007c0c */ /* 0x000fe2000df01270 */
[----:B------:R-:W-:Y:S02]  /*0160*/  ULDC.64 UR4, c[0x0][0x208] ;  /* 0x0000820000047ab9 */ /* 0x000fe40000000a00 */
[----:B------:R-:W-:Y:S02]  /*0170*/  IMAD R5, R5, 0xc00, R2 ;  /* 0x00000c0005057824 */ /* 0x000fe400078e0202 */
[----:B------:R-:W1:Y:S02]  /*0180*/  LDC.64 R2, c[0x0][0x220] ;  /* 0x00008800ff027b82 */ /* 0x000e640000000a00 */
[----:B--2---:R-:W-:Y:S01]  /*0190*/  IMAD.WIDE R14, R5, 0x2, R14 ;  /* 0x00000002050e7825 */ /* 0x004fe200078e020e */
[----:B------:R-:W-:-:S04]  /*01a0*/  CS2R R4, SRZ ;  /* 0x0000000000047805 */ /* 0x000fc8000001ff00 */
[----:B------:R-:W2:Y:S04]  /*01b0*/  @P1 LDG.E.128 R8, desc[UR4][R14.64] ;  /* 0x000000040e081981 */ /* 0x000ea8000c1e1d00 */
[----:B------:R-:W3:Y:S01]  /*01c0*/  @P0 LDG.E.128 R4, desc[UR4][R12.64] ;  /* 0x000000040c040981 */ /* 0x000ee2000c1e1d00 */
[----:B-1----:R-:W-:Y:S01]  /*01d0*/  IMAD.WIDE R2, R0, 0x2, R2 ;  /* 0x0000000200027825 */ /* 0x002fe200078e0202 */
[----:B--2---:R-:W-:Y:S02]  /*01e0*/  SEL R17, R9, RZ, P1 ;  /* 0x000000ff09117207 */ /* 0x004fe40000800000 */
[----:B---3--:R-:W-:Y:S02]  /*01f0*/  SEL R4, R4, RZ, P0 ;  /* 0x000000ff04047207 */ /* 0x008fe40000000000 */
[----:B------:R-:W-:-:S02]  /*0200*/  SEL R5, R5, RZ, P0 ;  /* 0x000000ff05057207 */ /* 0x000fc40000000000 */
[----:B------:R-:W-:Y:S02]  /*0210*/  SEL R6, R6, RZ, P0 ;  /* 0x000000ff06067207 */ /* 0x000fe40000000000 */
[----:B------:R-:W-:Y:S02]  /*0220*/  SEL R7, R7, RZ, P0 ;  /* 0x000000ff07077207 */ /* 0x000fe40000000000 */
[----:B------:R-:W-:Y:S02]  /*0230*/  SEL R16, R8, RZ, P1 ;  /* 0x000000ff08107207 */ /* 0x000fe40000800000 */
[----:B------:R-:W-:Y:S02]  /*0240*/  SEL R18, R10, RZ, P1 ;  /* 0x000000ff0a127207 */ /* 0x000fe40000800000 */
[----:B------:R-:W-:Y:S01]  /*0250*/  SEL R19, R11, RZ, P1 ;  /* 0x000000ff0b137207 */ /* 0x000fe20000800000 */
[C---:B------:R-:W-:Y:S01]  /*0260*/  IMAD.U32 R9, R4.reuse, 0x10000, RZ ;  /* 0x0001000004097824 */ /* 0x040fe200078e00ff */
[----:B------:R-:W-:Y:S01]  /*0270*/  PRMT R8, R4, 0x7632, R8 ;  /* 0x0000763204087816 */ /* 0x000fe20000000008 */
[C---:B------:R-:W-:Y:S01]  /*0280*/  IMAD.U32 R10, R5.reuse, 0x10000, RZ ;  /* 0x00010000050a7824 */ /* 0x040fe200078e00ff */
[----:B------:R-:W-:Y:S01]  /*0290*/  PRMT R4, R5, 0x7632, R4 ;  /* 0x0000763205047816 */ /* 0x000fe20000000004 */
[C---:B------:R-:W-:Y:S01]  /*02a0*/  IMAD.U32 R11, R6.reuse, 0x10000, RZ ;  /* 0x00010000060b7824 */ /* 0x040fe200078e00ff */
[----:B------:R-:W-:Y:S01]  /*02b0*/  PRMT R5, R6, 0x7632, R5 ;  /* 0x0000763206057816 */ /* 0x000fe20000000005 */
[C---:B------:R-:W-:Y:S01]  /*02c0*/  IMAD.U32 R13, R7.reuse, 0x10000, RZ ;  /* 0x00010000070d7824 */ /* 0x040fe200078e00ff */
[----:B------:R-:W-:Y:S01]  /*02d0*/  PRMT R6, R7, 0x7632, R6 ;  /* 0x0000763207067816 */ /* 0x000fe20000000006 */
[C---:B------:R-:W-:Y:S01]  /*02e0*/  @P3 IMAD.U32 R10, R17.reuse, 0x10000, RZ ;  /* 0x00010000110a3824 */ /* 0x040fe200078e00ff */
[----:B------:R-:W-:Y:S01]  /*02f0*/  PRMT R17, R17, 0x7632, R17 ;  /* 0x0000763211117816 */ /* 0x000fe20000000011 */
[C---:B------:R-:W-:Y:S01]  /*0300*/  @P3 IMAD.U32 R9, R16.reuse, 0x10000, RZ ;  /* 0x0001000010093824 */ /* 0x040fe200078e00ff */
[----:B------:R-:W-:Y:S01]  /*0310*/  PRMT R16, R16, 0x7632, R16 ;  /* 0x0000763210107816 */ /* 0x000fe20000000010 */
[C---:B------:R-:W-:Y:S01]  /*0320*/  @P3 IMAD.U32 R11, R18.reuse, 0x10000, RZ ;  /* 0x00010000120b3824 */ /* 0x040fe200078e00ff */
[----:B------:R-:W-:Y:S01]  /*0330*/  PRMT R18, R18, 0x7632, R18 ;  /* 0x0000763212127816 */ /* 0x000fe20000000012 */
[C---:B------:R-:W-:Y:S01]  /*0340*/  @P3 IMAD.U32 R13, R19.reuse, 0x10000, RZ ;  /* 0x00010000130d3824 */ /* 0x040fe200078e00ff */
[----:B------:R-:W-:Y:S01]  /*0350*/  PRMT R19, R19, 0x7632, R19 ;  /* 0x0000763213137816 */ /* 0x000fe20000000013 */
[----:B------:R-:W-:-:S02]  /*0360*/  IMAD.U32 R7, R4, 0x10000, RZ ;  /* 0x0001000004077824 */ /* 0x000fc400078e00ff */
[----:B------:R-:W-:Y:S02]  /*0370*/  IMAD.U32 R8, R8, 0x10000, RZ ;  /* 0x0001000008087824 */ /* 0x000fe400078e00ff */
[----:B------:R-:W-:Y:S02]  /*0380*/  IMAD.U32 R12, R5, 0x10000, RZ ;  /* 0x00010000050c7824 */ /* 0x000fe400078e00ff */
[----:B------:R-:W-:Y:S02]  /*0390*/  IMAD.U32 R14, R6, 0x10000, RZ ;  /* 0x00010000060e7824 */ /* 0x000fe400078e00ff */
[----:B------:R-:W-:Y:S02]  /*03a0*/  @P3 IMAD.U32 R7, R17, 0x10000, RZ ;  /* 0x0001000011073824 */ /* 0x000fe400078e00ff */
[----:B------:R-:W-:Y:S02]  /*03b0*/  @P3 IMAD.U32 R8, R16, 0x10000, RZ ;  /* 0x0001000010083824 */ /* 0x000fe400078e00ff */
[----:B------:R-:W-:-:S02]  /*03c0*/  @P3 IMAD.U32 R12, R18, 0x10000, RZ ;  /* 0x00010000120c3824 */ /* 0x000fc400078e00ff */
[----:B------:R-:W-:Y:S01]  /*03d0*/  @P3 IMAD.U32 R14, R19, 0x10000, RZ ;  /* 0x00010000130e3824 */ /* 0x000fe200078e00ff */
[----:B------:R-:W-:Y:S02]  /*03e0*/  F2FP.BF16.F32.PACK_AB R5, R7, R10 ;  /* 0x0000000a0705723e */ /* 0x000fe400000010ff */
[----:B------:R-:W-:Y:S02]  /*03f0*/  F2FP.BF16.F32.PACK_AB R4, R8, R9 ;  /* 0x000000090804723e */ /* 0x000fe400000010ff */
[----:B------:R-:W-:Y:S02]  /*0400*/  F2FP.BF16.F32.PACK_AB R6, R12, R11 ;  /* 0x0000000b0c06723e */ /* 0x000fe400000010ff */
[----:B------:R-:W-:Y:S01]  /*0410*/  F2FP.BF16.F32.PACK_AB R7, R14, R13 ;  /* 0x0000000d0e07723e */ /* 0x000fe200000010ff */
[----:B------:R-:W-:Y:S06]  /*0420*/  @P2 EXIT ;  /* 0x000000000000294d */ /* 0x000fec0003800000 */
[----:B------:R-:W-:Y:S01]  /*0430*/  STG.E.128 desc[UR4][R2.64], R4 ;  /* 0x0000000402007986 */ /* 0x000fe2000c101d04 */
[----:B------:R-:W-:Y:S05]  /*0440*/  EXIT ;  /* 0x000000000000794d */ /* 0x000fea0003800000 */
.L_x_0:
[----:B------:R-:W-:-:S00]  /*0450*/  BRA `(.L_x_0) ;  /* 0xfffffffc00fc7947 */ /* 0x000fc0000383ffff */
[----:B------:R-:W-:-:S00]  /*0460*/  NOP ;  /* 0x0000000000007918 */ /* 0x000fc00000000000 */
        /* <DEDUP_REMOVED lines=9> */
.L_x_1:


//--------------------- .nv.constant0.triton_     --------------------------
	.section	.nv.constant0.triton_,"a",@progbits
	.sectionflags	@""
	.align	4
.nv.constant0.triton_:
	.zero		560
